//
// Generated by NVIDIA NVVM Compiler
//
// Compiler Build ID: CL-36424714
// Cuda compilation tools, release 13.0, V13.0.88
// Based on NVVM 20.0.0
//

.version 9.0
.target sm_100
.address_size 64

	// .globl	_Z6MatAddPiS_S_ii

.visible .entry _Z6MatAddPiS_S_ii(
	.param .u64 .ptr .align 1 _Z6MatAddPiS_S_ii_param_0,
	.param .u64 .ptr .align 1 _Z6MatAddPiS_S_ii_param_1,
	.param .u64 .ptr .align 1 _Z6MatAddPiS_S_ii_param_2,
	.param .u32 _Z6MatAddPiS_S_ii_param_3,
	.param .u32 _Z6MatAddPiS_S_ii_param_4
)
{
	.reg .b32 	%r<14>;
	.reg .b64 	%rd<11>;

	ld.param.u64 	%rd1, [_Z6MatAddPiS_S_ii_param_0];
	ld.param.u64 	%rd2, [_Z6MatAddPiS_S_ii_param_1];
	ld.param.u64 	%rd3, [_Z6MatAddPiS_S_ii_param_2];
	ld.param.u32 	%r1, [_Z6MatAddPiS_S_ii_param_4];
	cvta.to.global.u64 	%rd4, %rd3;
	cvta.to.global.u64 	%rd5, %rd2;
	cvta.to.global.u64 	%rd6, %rd1;
	mov.u32 	%r2, %tid.y;
	mov.u32 	%r3, %ctaid.y;
	mov.u32 	%r4, %ntid.y;
	mad.lo.s32 	%r5, %r3, %r4, %r2;
	mov.u32 	%r6, %tid.x;
	mov.u32 	%r7, %ctaid.x;
	mov.u32 	%r8, %ntid.x;
	mad.lo.s32 	%r9, %r7, %r8, %r6;
	mad.lo.s32 	%r10, %r1, %r5, %r9;
	mul.wide.s32 	%rd7, %r10, 4;
	add.s64 	%rd8, %rd6, %rd7;
	ld.global.u32 	%r11, [%rd8];
	add.s64 	%rd9, %rd5, %rd7;
	ld.global.u32 	%r12, [%rd9];
	add.s32 	%r13, %r12, %r11;
	add.s64 	%rd10, %rd4, %rd7;
	st.global.u32 	[%rd10], %r13;
	ret;

}


// ===== COMPILED SASS (sm_100) =====

	.target	sm_100

	.elftype	@"ET_EXEC"


//--------------------- .note.nv.tkinfo           --------------------------
	.section	.note.nv.tkinfo,"",@"SHT_NOTE"
	.sectionflags	@"SHF_NOTE_NV_TKINFO"
	.tkinfo
        /*0018*/ 	.word	0x00000002
        /*0030*/ 	.string	""
        /*0030*/ 	.string	"ptxas"
        /*0030*/ 	.string	"Cuda compilation tools, release 13.0, V13.0.88"
        /*0030*/ 	.string	"Build cuda_13.0.r13.0/compiler.36424714_0"
        /*0030*/ 	.string	"-arch sm_100 -m 64 "



//--------------------- .note.nv.cuinfo           --------------------------
	.section	.note.nv.cuinfo,"",@"SHT_NOTE"
	.sectionflags	@"SHF_NOTE_NV_CUINFO"
        /*0018*/ 	.short	0x0002
        /*001a*/ 	.short	0x0064
        /*001c*/ 	.short	0x0082
	.zero		2


//--------------------- .nv.info                  --------------------------
	.section	.nv.info,"",@"SHT_CUDA_INFO"
	.align	4


	//----- nvinfo : EIATTR_REGCOUNT
	.align		4
        /*0000*/ 	.byte	0x04, 0x2f
        /*0002*/ 	.short	(.L_1 - .L_0)
	.align		4
.L_0:
        /*0004*/ 	.word	index@(_Z6MatAddPiS_S_ii)
        /*0008*/ 	.word	0x0000000c


	//----- nvinfo : EIATTR_FRAME_SIZE
	.align		4
.L_1:
        /*000c*/ 	.byte	0x04, 0x11
        /*000e*/ 	.short	(.L_3 - .L_2)
	.align		4
.L_2:
        /*0010*/ 	.word	index@(_Z6MatAddPiS_S_ii)
        /*0014*/ 	.word	0x00000000


	//----- nvinfo : EIATTR_MIN_STACK_SIZE
	.align		4
.L_3:
        /*0018*/ 	.byte	0x04, 0x12
        /*001a*/ 	.short	(.L_5 - .L_4)
	.align		4
.L_4:
        /*001c*/ 	.word	index@(_Z6MatAddPiS_S_ii)
        /*0020*/ 	.word	0x00000000
.L_5:


//--------------------- .nv.compat                --------------------------
	.section	.nv.compat,"",@"SHT_CUDA_COMPAT_INFO"
	.align	4
        /*0000*/ 	.byte	0x02, 0x09, 0x00, 0x00, 0x02, 0x02, 0x01, 0x00, 0x02, 0x05, 0x05, 0x00, 0x03, 0x07, 0x01, 0x01
        /*0010*/ 	.byte	0x02, 0x03, 0x00, 0x00, 0x02, 0x06, 0x01, 0x00, 0x04, 0x0b, 0x08, 0x00, 0x09, 0x00, 0x00, 0x00
        /*0020*/ 	.byte	0x00, 0x00, 0x00, 0x00


//--------------------- .nv.info._Z6MatAddPiS_S_ii --------------------------
	.section	.nv.info._Z6MatAddPiS_S_ii,"",@"SHT_CUDA_INFO"
	.sectionflags	@""
	.align	4


	//----- nvinfo : EIATTR_CUDA_API_VERSION
	.align		4
        /*0000*/ 	.byte	0x04, 0x37
        /*0002*/ 	.short	(.L_7 - .L_6)
.L_6:
        /*0004*/ 	.word	0x00000082


	//----- nvinfo : EIATTR_KPARAM_INFO
	.align		4
.L_7:
        /*0008*/ 	.byte	0x04, 0x17
        /*000a*/ 	.short	(.L_9 - .L_8)
.L_8:
        /*000c*/ 	.word	0x00000000
        /*0010*/ 	.short	0x0004
        /*0012*/ 	.short	0x001c
        /*0014*/ 	.byte	0x00, 0xf0, 0x11, 0x00


	//----- nvinfo : EIATTR_KPARAM_INFO
	.align		4
.L_9:
        /*0018*/ 	.byte	0x04, 0x17
        /*001a*/ 	.short	(.L_11 - .L_10)
.L_10:
        /*001c*/ 	.word	0x00000000
        /*0020*/ 	.short	0x0003
        /*0022*/ 	.short	0x0018
        /*0024*/ 	.byte	0x00, 0xf0, 0x11, 0x00


	//----- nvinfo : EIATTR_KPARAM_INFO
	.align		4
.L_11:
        /*0028*/ 	.byte	0x04, 0x17
        /*002a*/ 	.short	(.L_13 - .L_12)
.L_12:
        /*002c*/ 	.word	0x00000000
        /*0030*/ 	.short	0x0002
        /*0032*/ 	.short	0x0010
        /*0034*/ 	.byte	0x00, 0xf5, 0x21, 0x00


	//----- nvinfo : EIATTR_KPARAM_INFO
	.align		4
.L_13:
        /*0038*/ 	.byte	0x04, 0x17
        /*003a*/ 	.short	(.L_15 - .L_14)
.L_14:
        /*003c*/ 	.word	0x00000000
        /*0040*/ 	.short	0x0001
        /*0042*/ 	.short	0x0008
        /*0044*/ 	.byte	0x00, 0xf5, 0x21, 0x00


	//----- nvinfo : EIATTR_KPARAM_INFO
	.align		4
.L_15:
        /*0048*/ 	.byte	0x04, 0x17
        /*004a*/ 	.short	(.L_17 - .L_16)
.L_16:
        /*004c*/ 	.word	0x00000000
        /*0050*/ 	.short	0x0000
        /*0052*/ 	.short	0x0000
        /*0054*/ 	.byte	0x00, 0xf5, 0x21, 0x00


	//----- nvinfo : EIATTR_SPARSE_MMA_MASK
	.align		4
.L_17:
        /*0058*/ 	.byte	0x03, 0x50
        /*005a*/ 	.short	0x0000


	//----- nvinfo : EIATTR_MAXREG_COUNT
	.align		4
        /*005c*/ 	.byte	0x03, 0x1b
        /*005e*/ 	.short	0x00ff


	//----- nvinfo : EIATTR_MERCURY_ISA_VERSION
	.align		4
        /*0060*/ 	.byte	0x03, 0x5f
        /*0062*/ 	.short	0x0101


	//----- nvinfo : EIATTR_VRC_CTA_INIT_COUNT
	.align		4
        /*0064*/ 	.byte	0x02, 0x4a
	.zero		1
	.zero		1


	//----- nvinfo : EIATTR_EXIT_INSTR_OFFSETS
	.align		4
        /*0068*/ 	.byte	0x04, 0x1c
        /*006a*/ 	.short	(.L_19 - .L_18)


	//   ....[0]....
.L_18:
        /*006c*/ 	.word	0x00000160


	//----- nvinfo : EIATTR_CBANK_PARAM_SIZE
	.align		4
.L_19:
        /*0070*/ 	.byte	0x03, 0x19
        /*0072*/ 	.short	0x0020


	//----- nvinfo : EIATTR_PARAM_CBANK
	.align		4
        /*0074*/ 	.byte	0x04, 0x0a
        /*0076*/ 	.short	(.L_21 - .L_20)
	.align		4
.L_20:
        /*0078*/ 	.word	index@(.nv.constant0._Z6MatAddPiS_S_ii)
        /*007c*/ 	.short	0x0380
        /*007e*/ 	.short	0x0020


	//----- nvinfo : EIATTR_SW_WAR
	.align		4
.L_21:
        /*0080*/ 	.byte	0x04, 0x36
        /*0082*/ 	.short	(.L_23 - .L_22)
.L_22:
        /*0084*/ 	.word	0x00000008
.L_23:


//--------------------- .nv.callgraph             --------------------------
	.section	.nv.callgraph,"",@"SHT_CUDA_CALLGRAPH"
	.align	4
	.sectionentsize	8
	.align		4
        /*0000*/ 	.word	0x00000000
	.align		4
        /*0004*/ 	.word	0xffffffff
	.align		4
        /*0008*/ 	.word	0x00000000
	.align		4
        /*000c*/ 	.word	0xfffffffe
	.align		4
        /*0010*/ 	.word	0x00000000
	.align		4
        /*0014*/ 	.word	0xfffffffd
	.align		4
        /*0018*/ 	.word	0x00000000
	.align		4
        /*001c*/ 	.word	0xfffffffc


//--------------------- .text._Z6MatAddPiS_S_ii   --------------------------
	.section	.text._Z6MatAddPiS_S_ii,"ax",@progbits
	.align	128
        .global         _Z6MatAddPiS_S_ii
        .type           _Z6MatAddPiS_S_ii,@function
        .size           _Z6MatAddPiS_S_ii,(.L_x_1 - _Z6MatAddPiS_S_ii)
        .other          _Z6MatAddPiS_S_ii,@"STO_CUDA_ENTRY STV_DEFAULT"
_Z6MatAddPiS_S_ii:
.text._Z6MatAddPiS_S_ii:
[----:B------:R-:W-:Y:S01]  /*0000*/  LDC R1, c[0x0][0x37c] ;  /* 0x0000df00ff017b82 */ /* 0x000fe20000000800 */
[----:B------:R-:W0:Y:S07]  /*0010*/  S2R R0, SR_TID.Y ;  /* 0x0000000000007919 */ /* 0x000e2e0000002200 */
[----:B------:R-:W0:Y:S01]  /*0020*/  S2UR UR6, SR_CTAID.Y ;  /* 0x00000000000679c3 */ /* 0x000e220000002600 */
[----:B------:R-:W1:Y:S01]  /*0030*/  LDCU UR8, c[0x0][0x39c] ;  /* 0x00007380ff0877ac */ /* 0x000e620008000800 */
[----:B------:R-:W2:Y:S01]  /*0040*/  S2R R6, SR_TID.X ;  /* 0x0000000000067919 */ /* 0x000ea20000002100 */
[----:B------:R-:W3:Y:S05]  /*0050*/  LDCU.64 UR4, c[0x0][0x358] ;  /* 0x00006b00ff0477ac */ /* 0x000eea0008000a00 */
[----:B------:R-:W0:Y:S08]  /*0060*/  LDC R7, c[0x0][0x364] ;  /* 0x0000d900ff077b82 */ /* 0x000e300000000800 */
[----:B------:R-:W2:Y:S08]  /*0070*/  S2UR UR7, SR_CTAID.X ;  /* 0x00000000000779c3 */ /* 0x000eb00000002500 */
[----:B------:R-:W2:Y:S08]  /*0080*/  LDC R9, c[0x0][0x360] ;  /* 0x0000d800ff097b82 */ /* 0x000eb00000000800 */
[----:B------:R-:W4:Y:S01]  /*0090*/  LDC.64 R2, c[0x0][0x380] ;  /* 0x0000e000ff027b82 */ /* 0x000f220000000a00 */
[----:B0-----:R-:W-:-:S07]  /*00a0*/  IMAD R0, R7, UR6, R0 ;  /* 0x0000000607007c24 */ /* 0x001fce000f8e0200 */
[----:B------:R-:W0:Y:S01]  /*00b0*/  LDC.64 R4, c[0x0][0x388] ;  /* 0x0000e200ff047b82 */ /* 0x000e220000000a00 */
[----:B--2---:R-:W-:-:S04]  /*00c0*/  IMAD R7, R9, UR7, R6 ;  /* 0x0000000709077c24 */ /* 0x004fc8000f8e0206 */
[----:B-1----:R-:W-:-:S03]  /*00d0*/  IMAD R9, R0, UR8, R7 ;  /* 0x0000000800097c24 */ /* 0x002fc6000f8e0207 */
[----:B------:R-:W1:Y:S01]  /*00e0*/  LDC.64 R6, c[0x0][0x390] ;  /* 0x0000e400ff067b82 */ /* 0x000e620000000a00 */
[----:B----4-:R-:W-:-:S06]  /*00f0*/  IMAD.WIDE R2, R9, 0x4, R2 ;  /* 0x0000000409027825 */ /* 0x010fcc00078e0202 */
[----:B---3--:R-:W2:Y:S01]  /*0100*/  LDG.E R2, desc[UR4][R2.64] ;  /* 0x0000000402027981 */ /* 0x008ea2000c1e1900 */
[----:B0-----:R-:W-:-:S06]  /*0110*/  IMAD.WIDE R4, R9, 0x4, R4 ;  /* 0x0000000409047825 */ /* 0x001fcc00078e0204 */
[----:B------:R-:W2:Y:S01]  /*0120*/  LDG.E R5, desc[UR4][R4.64] ;  /* 0x0000000404057981 */ /* 0x000ea2000c1e1900 */
[----:B-1----:R-:W-:Y:S01]  /*0130*/  IMAD.WIDE R6, R9, 0x4, R6 ;  /* 0x0000000409067825 */ /* 0x002fe200078e0206 */
[----:B--2---:R-:W-:-:S05]  /*0140*/  IADD3 R9, PT, PT, R2, R5, RZ ;  /* 0x0000000502097210 */ /* 0x004fca0007ffe0ff */
[----:B------:R-:W-:Y:S01]  /*0150*/  STG.E desc[UR4][R6.64], R9 ;  /* 0x0000000906007986 */ /* 0x000fe2000c101904 */
[----:B------:R-:W-:Y:S05]  /*0160*/  EXIT ;  /* 0x000000000000794d */ /* 0x000fea0003800000 */
.L_x_0:
[----:B------:R-:W-:-:S00]  /*0170*/  BRA `(.L_x_0) ;  /* 0xfffffffc00fc7947 */ /* 0x000fc0000383ffff */
[----:B------:R-:W-:-:S00]  /*0180*/  NOP ;  /* 0x0000000000007918 */ /* 0x000fc00000000000 */
[----:B------:R-:W-:-:S00]  /*0190*/  NOP ;  /* 0x0000000000007918 */ /* 0x000fc00000000000 */
[----:B------:R-:W-:-:S00]  /*01a0*/  NOP ;  /* 0x0000000000007918 */ /* 0x000fc00000000000 */
[----:B------:R-:W-:-:S00]  /*01b0*/  NOP ;  /* 0x0000000000007918 */ /* 0x000fc00000000000 */
[----:B------:R-:W-:-:S00]  /*01c0*/  NOP ;  /* 0x0000000000007918 */ /* 0x000fc00000000000 */
[----:B------:R-:W-:-:S00]  /*01d0*/  NOP ;  /* 0x0000000000007918 */ /* 0x000fc00000000000 */
[----:B------:R-:W-:-:S00]  /*01e0*/  NOP ;  /* 0x0000000000007918 */ /* 0x000fc00000000000 */
[----:B------:R-:W-:-:S00]  /*01f0*/  NOP ;  /* 0x0000000000007918 */ /* 0x000fc00000000000 */
.L_x_1:


//--------------------- .nv.shared.reserved.0     --------------------------
	.section	.nv.shared.reserved.0,"aw",@nobits
	.weak		__nv_reservedSMEM_offset_0_alias
	.size		__nv_reservedSMEM_offset_0_alias, 0, 64
	.other		__nv_reservedSMEM_offset_0_alias,@"STO_CUDA_RESERVED_SHARED STV_DEFAULT"
__nv_reservedSMEM_offset_0_alias:
	.zero		0
	.zero		64


//--------------------- .nv.constant0._Z6MatAddPiS_S_ii --------------------------
	.section	.nv.constant0._Z6MatAddPiS_S_ii,"a",@progbits
	.sectionflags	@""
	.align	4
.nv.constant0._Z6MatAddPiS_S_ii:
	.zero		928


//--------------------- SYMBOLS --------------------------

	.type		.nv.reservedSmem.offset0,@object
	.size		.nv.reservedSmem.offset0,0x4
